	.headerflags	@"EF_CUDA_TEXMODE_UNIFIED EF_CUDA_64BIT_ADDRESS EF_CUDA_ACCELERATORS EF_CUDA_SM90 EF_CUDA_VIRTUAL_SM(EF_CUDA_SM90)"
	.elftype	@"ET_EXEC"


//--------------------- .nv.info                  --------------------------
	.section	.nv.info,"",@"SHT_CUDA_INFO"
	.align	4


	//----- nvinfo : EIATTR_REGCOUNT
	.align		4
        /*0000*/ 	.byte	0x04, 0x2f
        /*0002*/ 	.short	(.L_1 - .L_0)
	.align		4
.L_0:
        /*0004*/ 	.word	index@(triton_per_fused_mean_0)
        /*0008*/ 	.word	0x00000014


	//----- nvinfo : EIATTR_MIN_STACK_SIZE
	.align		4
.L_1:
        /*000c*/ 	.byte	0x04, 0x12
        /*000e*/ 	.short	(.L_3 - .L_2)
	.align		4
.L_2:
        /*0010*/ 	.word	index@(triton_per_fused_mean_0)
        /*0014*/ 	.word	0x00000000


	//----- nvinfo : EIATTR_FRAME_SIZE
	.align		4
.L_3:
        /*0018*/ 	.byte	0x04, 0x11
        /*001a*/ 	.short	(.L_5 - .L_4)
	.align		4
.L_4:
        /*001c*/ 	.word	index@(triton_per_fused_mean_0)
        /*0020*/ 	.word	0x00000000


	//----- nvinfo : EIATTR_MIN_STACK_SIZE
	.align		4
.L_5:
        /*0024*/ 	.byte	0x04, 0x12
        /*0026*/ 	.short	(.L_7 - .L_6)
	.align		4
.L_6:
        /*0028*/ 	.word	index@(triton_per_fused_mean_0)
        /*002c*/ 	.word	0x00000000
.L_7:


//--------------------- .nv.info.triton_per_fused_mean_0 --------------------------
	.section	.nv.info.triton_per_fused_mean_0,"",@"SHT_CUDA_INFO"
	.sectionflags	@""
	.align	4


	//----- nvinfo : EIATTR_CUDA_API_VERSION
	.align		4
        /*0000*/ 	.byte	0x04, 0x37
        /*0002*/ 	.short	(.L_9 - .L_8)
.L_8:
        /*0004*/ 	.word	0x0000007c


	//----- nvinfo : EIATTR_KPARAM_INFO
	.align		4
.L_9:
        /*0008*/ 	.byte	0x04, 0x17
        /*000a*/ 	.short	(.L_11 - .L_10)
.L_10:
        /*000c*/ 	.word	0x00000000
        /*0010*/ 	.short	0x0004
        /*0012*/ 	.short	0x001c
        /*0014*/ 	.byte	0x00, 0xf0, 0x11, 0x00


	//----- nvinfo : EIATTR_KPARAM_INFO
	.align		4
.L_11:
        /*0018*/ 	.byte	0x04, 0x17
        /*001a*/ 	.short	(.L_13 - .L_12)
.L_12:
        /*001c*/ 	.word	0x00000000
        /*0020*/ 	.short	0x0003
        /*0022*/ 	.short	0x0018
        /*0024*/ 	.byte	0x00, 0xf0, 0x11, 0x00


	//----- nvinfo : EIATTR_KPARAM_INFO
	.align		4
.L_13:
        /*0028*/ 	.byte	0x04, 0x17
        /*002a*/ 	.short	(.L_15 - .L_14)
.L_14:
        /*002c*/ 	.word	0x00000000
        /*0030*/ 	.short	0x0002
        /*0032*/ 	.short	0x0010
        /*0034*/ 	.byte	0x00, 0xf4, 0x21, 0x00


	//----- nvinfo : EIATTR_KPARAM_INFO
	.align		4
.L_15:
        /*0038*/ 	.byte	0x04, 0x17
        /*003a*/ 	.short	(.L_17 - .L_16)
.L_16:
        /*003c*/ 	.word	0x00000000
        /*0040*/ 	.short	0x0001
        /*0042*/ 	.short	0x0008
        /*0044*/ 	.byte	0x00, 0xf4, 0x21, 0x00


	//----- nvinfo : EIATTR_KPARAM_INFO
	.align		4
.L_17:
        /*0048*/ 	.byte	0x04, 0x17
        /*004a*/ 	.short	(.L_19 - .L_18)
.L_18:
        /*004c*/ 	.word	0x00000000
        /*0050*/ 	.short	0x0000
        /*0052*/ 	.short	0x0000
        /*0054*/ 	.byte	0x00, 0xf4, 0x21, 0x00


	//----- nvinfo : EIATTR_SPARSE_MMA_MASK
	.align		4
.L_19:
        /*0058*/ 	.byte	0x03, 0x50
        /*005a*/ 	.short	0x0000


	//----- nvinfo : EIATTR_MAXREG_COUNT
	.align		4
        /*005c*/ 	.byte	0x03, 0x1b
        /*005e*/ 	.short	0x00ff


	//----- nvinfo : EIATTR_COOP_GROUP_MASK_REGIDS
	.align		4
        /*0060*/ 	.byte	0x04, 0x29
        /*0062*/ 	.short	(.L_21 - .L_20)


	//   ....[0]....
.L_20:
        /*0064*/ 	.word	0xffffffff


	//   ....[1]....
        /*0068*/ 	.word	0xffffffff


	//----- nvinfo : EIATTR_COOP_GROUP_INSTR_OFFSETS
	.align		4
.L_21:
        /*006c*/ 	.byte	0x04, 0x28
        /*006e*/ 	.short	(.L_23 - .L_22)


	//   ....[0]....
.L_22:
        /*0070*/ 	.word	0x00000320


	//   ....[1]....
        /*0074*/ 	.word	0x00000340


	//----- nvinfo : EIATTR_EXIT_INSTR_OFFSETS
	.align		4
.L_23:
        /*0078*/ 	.byte	0x04, 0x1c
        /*007a*/ 	.short	(.L_25 - .L_24)


	//   ....[0]....
.L_24:
        /*007c*/ 	.word	0x00000420


	//   ....[1]....
        /*0080*/ 	.word	0x00000450


	//----- nvinfo : EIATTR_REQNTID
	.align		4
.L_25:
        /*0084*/ 	.byte	0x04, 0x10
        /*0086*/ 	.short	(.L_27 - .L_26)
.L_26:
        /*0088*/ 	.word	0x00000080
        /*008c*/ 	.word	0x00000001
        /*0090*/ 	.word	0x00000001


	//----- nvinfo : EIATTR_CBANK_PARAM_SIZE
	.align		4
.L_27:
        /*0094*/ 	.byte	0x03, 0x19
        /*0096*/ 	.short	0x0020


	//----- nvinfo : EIATTR_PARAM_CBANK
	.align		4
        /*0098*/ 	.byte	0x04, 0x0a
        /*009a*/ 	.short	(.L_29 - .L_28)
	.align		4
.L_28:
        /*009c*/ 	.word	index@(.nv.constant0.triton_per_fused_mean_0)
        /*00a0*/ 	.short	0x0210
        /*00a2*/ 	.short	0x0020


	//----- nvinfo : EIATTR_SW_WAR
	.align		4
.L_29:
        /*00a4*/ 	.byte	0x04, 0x36
        /*00a6*/ 	.short	(.L_31 - .L_30)
.L_30:
        /*00a8*/ 	.word	0x00000008
.L_31:


//--------------------- .nv.callgraph             --------------------------
	.section	.nv.callgraph,"",@"SHT_CUDA_CALLGRAPH"
	.align	4
	.sectionentsize	8
	.align		4
        /*0000*/ 	.word	0x00000000
	.align		4
        /*0004*/ 	.word	0xffffffff
	.align		4
        /*0008*/ 	.word	0x00000000
	.align		4
        /*000c*/ 	.word	0xfffffffe
	.align		4
        /*0010*/ 	.word	0x00000000
	.align		4
        /*0014*/ 	.word	0xfffffffd
	.align		4
        /*0018*/ 	.word	0x00000000
	.align		4
        /*001c*/ 	.word	0xfffffffc


//--------------------- .text.triton_per_fused_mean_0 --------------------------
	.section	.text.triton_per_fused_mean_0,"ax",@progbits
	.sectionflags	@"SHF_BARRIERS=1"
	.align	128
        .global         triton_per_fused_mean_0
        .type           triton_per_fused_mean_0,@function
        .size           triton_per_fused_mean_0,(.L_x_1 - triton_per_fused_mean_0)
        .other          triton_per_fused_mean_0,@"STO_CUDA_ENTRY STV_DEFAULT"
triton_per_fused_mean_0:
.text.triton_per_fused_mean_0:
[----:B------:R-:W0:Y:S02]  /*0000*/  LDC R1, c[0x0][0x28] ;  /* 0x00000a00ff017b82 */ /* 0x000e240000000800 */
[----:B------:R-:W1:Y:S01]  /*0010*/  S2R R3, SR_TID.X ;  /* 0x0000000000037919 */ /* 0x000e620000002100 */
[----:B------:R-:W2:Y:S01]  /*0020*/  LDC.64 R6, c[0x0][0x218] ;  /* 0x00008600ff067b82 */ /* 0x000ea20000000a00 */
[----:B------:R-:W-:Y:S01]  /*0030*/  ULDC.64 UR6, c[0x0][0x208] ;  /* 0x0000820000067ab9 */ /* 0x000fe20000000a00 */
[----:B------:R-:W3:Y:S01]  /*0040*/  S2R R4, SR_CTAID.X ;  /* 0x0000000000047919 */ /* 0x000ee20000002500 */
[----:B-1----:R-:W-:Y:S01]  /*0050*/  SHF.R.U32.HI R13, RZ, 0x2, R3 ;  /* 0x00000002ff0d7819 */ /* 0x002fe20000011603 */
[----:B------:R-:W-:Y:S02]  /*0060*/  IMAD.SHL.U32 R8, R3, 0x4, RZ ;  /* 0x0000000403087824 */ /* 0x000fe400078e00ff */
[----:B---3--:R-:W-:Y:S01]  /*0070*/  IMAD.SHL.U32 R0, R4, 0x20, RZ ;  /* 0x0000002004007824 */ /* 0x008fe200078e00ff */
[----:B------:R-:W-:Y:S02]  /*0080*/  SGXT.U32 R13, R13, 0x5 ;  /* 0x000000050d0d781a */ /* 0x000fe40000000000 */
[----:B------:R-:W-:-:S02]  /*0090*/  SHF.R.S32.HI R11, RZ, 0x1a, R4 ;  /* 0x0000001aff0b7819 */ /* 0x000fc40000011404 */
[----:B------:R-:W-:Y:S01]  /*00a0*/  LOP3.LUT R2, R0, R13, RZ, 0xfc, !PT ;  /* 0x0000000d00027212 */ /* 0x000fe200078efcff */
[----:B------:R-:W1:Y:S01]  /*00b0*/  LDC.64 R4, c[0x0][0x220] ;  /* 0x00008800ff047b82 */ /* 0x000e620000000a00 */
[----:B------:R-:W-:Y:S02]  /*00c0*/  SGXT R11, R11, 0x1 ;  /* 0x000000010b0b781a */ /* 0x000fe40000000200 */
[----:B------:R-:W-:Y:S02]  /*00d0*/  SHF.R.S32.HI R9, RZ, 0x1f, R2 ;  /* 0x0000001fff097819 */ /* 0x000fe40000011402 */
[-C--:B------:R-:W-:Y:S02]  /*00e0*/  LEA.HI R10, R11, R2.reuse, RZ, 0x4 ;  /* 0x000000020b0a7211 */ /* 0x080fe400078f20ff */
[----:B------:R-:W-:Y:S02]  /*00f0*/  LEA.HI R9, R9, R2, RZ, 0x2 ;  /* 0x0000000209097211 */ /* 0x000fe400078f10ff */
[----:B------:R-:W-:Y:S01]  /*0100*/  LOP3.LUT R8, R8, 0xc, RZ, 0xc0, !PT ;  /* 0x0000000c08087812 */ /* 0x000fe200078ec0ff */
[----:B------:R-:W-:Y:S01]  /*0110*/  IMAD.SHL.U32 R10, R10, 0x4, RZ ;  /* 0x000000040a0a7824 */ /* 0x000fe200078e00ff */
[C---:B------:R-:W-:Y:S01]  /*0120*/  LOP3.LUT R11, R9.reuse, 0xffffffc, RZ, 0xc0, !PT ;  /* 0x0ffffffc090b7812 */ /* 0x040fe200078ec0ff */
[----:B------:R-:W-:Y:S01]  /*0130*/  IMAD.SHL.U32 R9, R9, 0x4, RZ ;  /* 0x0000000409097824 */ /* 0x000fe200078e00ff */
[----:B------:R-:W-:-:S02]  /*0140*/  ISETP.GE.AND P0, PT, R2, 0x40, PT ;  /* 0x000000400200780c */ /* 0x000fc40003f06270 */
[----:B------:R-:W-:Y:S01]  /*0150*/  LOP3.LUT R10, R10, 0xffffffc0, RZ, 0xc0, !PT ;  /* 0xffffffc00a0a7812 */ /* 0x000fe200078ec0ff */
[----:B------:R-:W-:Y:S01]  /*0160*/  IMAD.IADD R11, R2, 0x1, -R11 ;  /* 0x00000001020b7824 */ /* 0x000fe200078e0a0b */
[----:B------:R-:W-:-:S03]  /*0170*/  LOP3.LUT R9, R8, 0xfffffff0, R9, 0xf8, !PT ;  /* 0xfffffff008097812 */ /* 0x000fc600078ef809 */
[----:B------:R-:W-:Y:S02]  /*0180*/  IMAD R11, R11, 0x10, R8 ;  /* 0x000000100b0b7824 */ /* 0x000fe400078e0208 */
[----:B--2---:R-:W-:Y:S01]  /*0190*/  IMAD.WIDE R14, R9, 0x4, R6 ;  /* 0x00000004090e7825 */ /* 0x004fe200078e0206 */
[----:B------:R-:W-:Y:S02]  /*01a0*/  CS2R R8, SRZ ;  /* 0x0000000000087805 */ /* 0x000fe4000001ff00 */
[----:B------:R-:W-:Y:S01]  /*01b0*/  CS2R R6, SRZ ;  /* 0x0000000000067805 */ /* 0x000fe2000001ff00 */
[----:B------:R-:W-:-:S04]  /*01c0*/  IMAD.IADD R11, R11, 0x1, R10 ;  /* 0x000000010b0b7824 */ /* 0x000fc800078e020a */
[----:B-1----:R-:W-:Y:S01]  /*01d0*/  IMAD.WIDE R16, R11, 0x4, R4 ;  /* 0x000000040b107825 */ /* 0x002fe200078e0204 */
[----:B------:R-:W-:Y:S02]  /*01e0*/  CS2R R10, SRZ ;  /* 0x00000000000a7805 */ /* 0x000fe4000001ff00 */
[----:B------:R-:W-:-:S04]  /*01f0*/  CS2R R4, SRZ ;  /* 0x0000000000047805 */ /* 0x000fc8000001ff00 */
[----:B------:R-:W2:Y:S04]  /*0200*/  @!P0 LDG.E.128 R8, desc[UR6][R16.64] ;  /* 0x0000000610088981 */ /* 0x000ea8000c1e1d00 */
[----:B------:R-:W3:Y:S01]  /*0210*/  @!P0 LDG.E.EL.128 R4, desc[UR6][R14.64] ;  /* 0x000000060e048981 */ /* 0x000ee2000c2e1d00 */
[----:B------:R-:W1:Y:S01]  /*0220*/  S2UR UR5, SR_CgaCtaId ;  /* 0x00000000000579c3 */ /* 0x000e620000008800 */
[----:B------:R-:W-:Y:S02]  /*0230*/  UMOV UR4, 0x400 ;  /* 0x0000040000047882 */ /* 0x000fe40000000000 */
[----:B-1----:R-:W-:Y:S01]  /*0240*/  UPRMT UR4, UR5, 0x654, UR4 ;  /* 0x0000065405047896 */ /* 0x002fe20008000004 */
[----:B--2---:R-:W-:Y:S02]  /*0250*/  SEL R9, R9, RZ, !P0 ;  /* 0x000000ff09097207 */ /* 0x004fe40004000000 */
[----:B---3--:R-:W-:-:S02]  /*0260*/  SEL R2, R5, RZ, !P0 ;  /* 0x000000ff05027207 */ /* 0x008fc40004000000 */
[----:B------:R-:W-:Y:S02]  /*0270*/  SEL R4, R4, RZ, !P0 ;  /* 0x000000ff04047207 */ /* 0x000fe40004000000 */
[----:B------:R-:W-:Y:S01]  /*0280*/  SEL R8, R8, RZ, !P0 ;  /* 0x000000ff08087207 */ /* 0x000fe20004000000 */
[----:B------:R-:W-:Y:S01]  /*0290*/  FMUL R9, R2, R9 ;  /* 0x0000000902097220 */ /* 0x000fe20000400000 */
[----:B------:R-:W-:Y:S02]  /*02a0*/  SEL R6, R6, RZ, !P0 ;  /* 0x000000ff06067207 */ /* 0x000fe40004000000 */
[----:B------:R-:W-:Y:S01]  /*02b0*/  SEL R10, R10, RZ, !P0 ;  /* 0x000000ff0a0a7207 */ /* 0x000fe20004000000 */
[----:B------:R-:W-:Y:S01]  /*02c0*/  FFMA R9, R4, R8, R9 ;  /* 0x0000000804097223 */ /* 0x000fe20000000009 */
[----:B------:R-:W-:Y:S02]  /*02d0*/  SEL R11, R11, RZ, !P0 ;  /* 0x000000ff0b0b7207 */ /* 0x000fe40004000000 */
[----:B------:R-:W-:Y:S01]  /*02e0*/  SEL R7, R7, RZ, !P0 ;  /* 0x000000ff07077207 */ /* 0x000fe20004000000 */
[----:B------:R-:W-:-:S04]  /*02f0*/  FFMA R10, R6, R10, R9 ;  /* 0x0000000a060a7223 */ /* 0x000fc80000000009 */
[----:B------:R-:W-:-:S05]  /*0300*/  FFMA R10, R7, R11, R10 ;  /* 0x0000000b070a7223 */ /* 0x000fca000000000a */
[----:B------:R-:W-:-:S05]  /*0310*/  FSEL R10, R10, RZ, !P0 ;  /* 0x000000ff0a0a7208 */ /* 0x000fca0004000000 */
[----:B------:R-:W1:Y:S02]  /*0320*/  SHFL.BFLY PT, R5, R10, 0x2, 0x1f ;  /* 0x0c401f000a057f89 */ /* 0x000e6400000e0000 */
[----:B-1----:R-:W-:-:S05]  /*0330*/  FADD R6, R10, R5 ;  /* 0x000000050a067221 */ /* 0x002fca0000000000 */
[----:B------:R-:W1:Y:S01]  /*0340*/  SHFL.BFLY PT, R5, R6, 0x1, 0x1f ;  /* 0x0c201f0006057f89 */ /* 0x000e6200000e0000 */
[----:B------:R-:W-:Y:S02]  /*0350*/  LEA R8, R13, UR4, 0x2 ;  /* 0x000000040d087c11 */ /* 0x000fe4000f8e10ff */
[----:B------:R-:W-:Y:S01]  /*0360*/  LOP3.LUT R2, R3, 0x1f, RZ, 0xc0, !PT ;  /* 0x0000001f03027812 */ /* 0x000fe200078ec0ff */
[----:B-1----:R-:W-:-:S03]  /*0370*/  FADD R7, R6, R5 ;  /* 0x0000000506077221 */ /* 0x002fc60000000000 */
[----:B------:R-:W-:Y:S01]  /*0380*/  LEA R9, R2, UR4, 0x2 ;  /* 0x0000000402097c11 */ /* 0x000fe2000f8e10ff */
[----:B------:R-:W1:Y:S01]  /*0390*/  LDC.64 R4, c[0x0][0x210] ;  /* 0x00008400ff047b82 */ /* 0x000e620000000a00 */
[----:B------:R2:W-:Y:S07]  /*03a0*/  STS [R8], R7 ;  /* 0x0000000708007388 */ /* 0x0005ee0000000800 */
[----:B------:R-:W-:Y:S01]  /*03b0*/  BAR.SYNC.DEFER_BLOCKING 0x0 ;  /* 0x0000000000007b1d */ /* 0x000fe20000010000 */
[----:B------:R-:W-:-:S02]  /*03c0*/  LOP3.LUT P0, RZ, R3, 0x60, RZ, 0xc0, !PT ;  /* 0x0000006003ff7812 */ /* 0x000fc4000780c0ff */
[----:B------:R-:W-:-:S04]  /*03d0*/  LOP3.LUT R3, R0, 0x1f, R3, 0xf8, !PT ;  /* 0x0000001f00037812 */ /* 0x000fc800078ef803 */
[C---:B------:R-:W-:Y:S01]  /*03e0*/  ISETP.LT.AND P0, PT, R3.reuse, 0x40, !P0 ;  /* 0x000000400300780c */ /* 0x040fe20004701270 */
[----:B------:R-:W3:Y:S01]  /*03f0*/  LDS R9, [R9] ;  /* 0x0000000009097984 */ /* 0x000ee20000000800 */
[----:B-1----:R-:W-:Y:S01]  /*0400*/  IMAD.WIDE R2, R3, 0x4, R4 ;  /* 0x0000000403027825 */ /* 0x002fe200078e0204 */
[----:B------:R-:W-:Y:S10]  /*0410*/  BAR.SYNC.DEFER_BLOCKING 0x0 ;  /* 0x0000000000007b1d */ /* 0x000ff40000010000 */
[----:B--2---:R-:W-:Y:S05]  /*0420*/  @!P0 EXIT ;  /* 0x000000000000894d */ /* 0x004fea0003800000 */
[----:B---3--:R-:W-:-:S05]  /*0430*/  FMUL R9, R9, 0.0625 ;  /* 0x3d80000009097820 */ /* 0x008fca0000400000 */
[----:B------:R-:W-:Y:S01]  /*0440*/  STG.E desc[UR6][R2.64], R9 ;  /* 0x0000000902007986 */ /* 0x000fe2000c101906 */
[----:B------:R-:W-:Y:S05]  /*0450*/  EXIT ;  /* 0x000000000000794d */ /* 0x000fea0003800000 */
.L_x_0:
[----:B------:R-:W-:-:S00]  /*0460*/  BRA `(.L_x_0) ;  /* 0xfffffffc00fc7947 */ /* 0x000fc0000383ffff */
[----:B------:R-:W-:-:S00]  /*0470*/  NOP ;  /* 0x0000000000007918 */ /* 0x000fc00000000000 */
        /* <DEDUP_REMOVED lines=8> */
.L_x_1:


//--------------------- .nv.shared.triton_per_fused_mean_0 --------------------------
	.section	.nv.shared.triton_per_fused_mean_0,"aw",@nobits
	.sectionflags	@""
	.align	16
	.zero		1024


//--------------------- .nv.constant0.triton_per_fused_mean_0 --------------------------
	.section	.nv.constant0.triton_per_fused_mean_0,"a",@progbits
	.sectionflags	@""
	.align	4
.nv.constant0.triton_per_fused_mean_0:
	.zero		560
